//
// Generated by NVIDIA NVVM Compiler
//
// Compiler Build ID: CL-36424714
// Cuda compilation tools, release 13.0, V13.0.88
// Based on NVVM 20.0.0
//

.version 9.0
.target sm_100
.address_size 64

	// .globl	_Z9SampleAlliPfS_S_

.visible .entry _Z9SampleAlliPfS_S_(
	.param .u32 _Z9SampleAlliPfS_S__param_0,
	.param .u64 .ptr .align 1 _Z9SampleAlliPfS_S__param_1,
	.param .u64 .ptr .align 1 _Z9SampleAlliPfS_S__param_2,
	.param .u64 .ptr .align 1 _Z9SampleAlliPfS_S__param_3
)
{
	.reg .pred 	%p<2>;
	.reg .b32 	%r<6>;
	.reg .b32 	%f<5>;
	.reg .b64 	%rd<11>;

	ld.param.u32 	%r2, [_Z9SampleAlliPfS_S__param_0];
	ld.param.u64 	%rd1, [_Z9SampleAlliPfS_S__param_1];
	ld.param.u64 	%rd2, [_Z9SampleAlliPfS_S__param_2];
	ld.param.u64 	%rd3, [_Z9SampleAlliPfS_S__param_3];
	mov.u32 	%r3, %tid.x;
	mov.u32 	%r4, %ntid.x;
	mov.u32 	%r5, %ctaid.x;
	mad.lo.s32 	%r1, %r4, %r5, %r3;
	setp.ge.s32 	%p1, %r1, %r2;
	@%p1 bra 	$L__BB0_2;
	cvta.to.global.u64 	%rd4, %rd1;
	cvta.to.global.u64 	%rd5, %rd2;
	cvta.to.global.u64 	%rd6, %rd3;
	mul.wide.s32 	%rd7, %r1, 4;
	add.s64 	%rd8, %rd4, %rd7;
	ld.global.nc.f32 	%f1, [%rd8];
	add.s64 	%rd9, %rd5, %rd7;
	ld.global.nc.f32 	%f2, [%rd9];
	mul.f32 	%f3, %f2, %f2;
	fma.rn.f32 	%f4, %f1, %f1, %f3;
	add.s64 	%rd10, %rd6, %rd7;
	st.global.f32 	[%rd10], %f4;
$L__BB0_2:
	ret;

}


// ===== COMPILED SASS (sm_100) =====

	.target	sm_100

	.elftype	@"ET_EXEC"


//--------------------- .note.nv.tkinfo           --------------------------
	.section	.note.nv.tkinfo,"",@"SHT_NOTE"
	.sectionflags	@"SHF_NOTE_NV_TKINFO"
	.tkinfo
        /*0018*/ 	.word	0x00000002
        /*0030*/ 	.string	""
        /*0030*/ 	.string	"ptxas"
        /*0030*/ 	.string	"Cuda compilation tools, release 13.0, V13.0.88"
        /*0030*/ 	.string	"Build cuda_13.0.r13.0/compiler.36424714_0"
        /*0030*/ 	.string	"-arch sm_100 -m 64 "



//--------------------- .note.nv.cuinfo           --------------------------
	.section	.note.nv.cuinfo,"",@"SHT_NOTE"
	.sectionflags	@"SHF_NOTE_NV_CUINFO"
        /*0018*/ 	.short	0x0002
        /*001a*/ 	.short	0x0064
        /*001c*/ 	.short	0x0082
	.zero		2


//--------------------- .nv.info                  --------------------------
	.section	.nv.info,"",@"SHT_CUDA_INFO"
	.align	4


	//----- nvinfo : EIATTR_REGCOUNT
	.align		4
        /*0000*/ 	.byte	0x04, 0x2f
        /*0002*/ 	.short	(.L_1 - .L_0)
	.align		4
.L_0:
        /*0004*/ 	.word	index@(_Z9SampleAlliPfS_S_)
        /*0008*/ 	.word	0x0000000e


	//----- nvinfo : EIATTR_FRAME_SIZE
	.align		4
.L_1:
        /*000c*/ 	.byte	0x04, 0x11
        /*000e*/ 	.short	(.L_3 - .L_2)
	.align		4
.L_2:
        /*0010*/ 	.word	index@(_Z9SampleAlliPfS_S_)
        /*0014*/ 	.word	0x00000000


	//----- nvinfo : EIATTR_MIN_STACK_SIZE
	.align		4
.L_3:
        /*0018*/ 	.byte	0x04, 0x12
        /*001a*/ 	.short	(.L_5 - .L_4)
	.align		4
.L_4:
        /*001c*/ 	.word	index@(_Z9SampleAlliPfS_S_)
        /*0020*/ 	.word	0x00000000
.L_5:


//--------------------- .nv.compat                --------------------------
	.section	.nv.compat,"",@"SHT_CUDA_COMPAT_INFO"
	.align	4
        /*0000*/ 	.byte	0x02, 0x09, 0x00, 0x00, 0x02, 0x02, 0x01, 0x00, 0x02, 0x05, 0x05, 0x00, 0x03, 0x07, 0x01, 0x01
        /*0010*/ 	.byte	0x02, 0x03, 0x00, 0x00, 0x02, 0x06, 0x01, 0x00, 0x04, 0x0b, 0x08, 0x00, 0x09, 0x00, 0x00, 0x00
        /*0020*/ 	.byte	0x00, 0x00, 0x00, 0x00


//--------------------- .nv.info._Z9SampleAlliPfS_S_ --------------------------
	.section	.nv.info._Z9SampleAlliPfS_S_,"",@"SHT_CUDA_INFO"
	.sectionflags	@""
	.align	4


	//----- nvinfo : EIATTR_CUDA_API_VERSION
	.align		4
        /*0000*/ 	.byte	0x04, 0x37
        /*0002*/ 	.short	(.L_7 - .L_6)
.L_6:
        /*0004*/ 	.word	0x00000082


	//----- nvinfo : EIATTR_KPARAM_INFO
	.align		4
.L_7:
        /*0008*/ 	.byte	0x04, 0x17
        /*000a*/ 	.short	(.L_9 - .L_8)
.L_8:
        /*000c*/ 	.word	0x00000000
        /*0010*/ 	.short	0x0003
        /*0012*/ 	.short	0x0018
        /*0014*/ 	.byte	0x00, 0xf5, 0x21, 0x00


	//----- nvinfo : EIATTR_KPARAM_INFO
	.align		4
.L_9:
        /*0018*/ 	.byte	0x04, 0x17
        /*001a*/ 	.short	(.L_11 - .L_10)
.L_10:
        /*001c*/ 	.word	0x00000000
        /*0020*/ 	.short	0x0002
        /*0022*/ 	.short	0x0010
        /*0024*/ 	.byte	0x00, 0xf5, 0x21, 0x00


	//----- nvinfo : EIATTR_KPARAM_INFO
	.align		4
.L_11:
        /*0028*/ 	.byte	0x04, 0x17
        /*002a*/ 	.short	(.L_13 - .L_12)
.L_12:
        /*002c*/ 	.word	0x00000000
        /*0030*/ 	.short	0x0001
        /*0032*/ 	.short	0x0008
        /*0034*/ 	.byte	0x00, 0xf5, 0x21, 0x00


	//----- nvinfo : EIATTR_KPARAM_INFO
	.align		4
.L_13:
        /*0038*/ 	.byte	0x04, 0x17
        /*003a*/ 	.short	(.L_15 - .L_14)
.L_14:
        /*003c*/ 	.word	0x00000000
        /*0040*/ 	.short	0x0000
        /*0042*/ 	.short	0x0000
        /*0044*/ 	.byte	0x00, 0xf0, 0x11, 0x00


	//----- nvinfo : EIATTR_SPARSE_MMA_MASK
	.align		4
.L_15:
        /*0048*/ 	.byte	0x03, 0x50
        /*004a*/ 	.short	0x0000


	//----- nvinfo : EIATTR_MAXREG_COUNT
	.align		4
        /*004c*/ 	.byte	0x03, 0x1b
        /*004e*/ 	.short	0x00ff


	//----- nvinfo : EIATTR_MERCURY_ISA_VERSION
	.align		4
        /*0050*/ 	.byte	0x03, 0x5f
        /*0052*/ 	.short	0x0101


	//----- nvinfo : EIATTR_VRC_CTA_INIT_COUNT
	.align		4
        /*0054*/ 	.byte	0x02, 0x4a
	.zero		1
	.zero		1


	//----- nvinfo : EIATTR_EXIT_INSTR_OFFSETS
	.align		4
        /*0058*/ 	.byte	0x04, 0x1c
        /*005a*/ 	.short	(.L_17 - .L_16)


	//   ....[0]....
.L_16:
        /*005c*/ 	.word	0x00000070


	//   ....[1]....
        /*0060*/ 	.word	0x00000140


	//----- nvinfo : EIATTR_CBANK_PARAM_SIZE
	.align		4
.L_17:
        /*0064*/ 	.byte	0x03, 0x19
        /*0066*/ 	.short	0x0020


	//----- nvinfo : EIATTR_PARAM_CBANK
	.align		4
        /*0068*/ 	.byte	0x04, 0x0a
        /*006a*/ 	.short	(.L_19 - .L_18)
	.align		4
.L_18:
        /*006c*/ 	.word	index@(.nv.constant0._Z9SampleAlliPfS_S_)
        /*0070*/ 	.short	0x0380
        /*0072*/ 	.short	0x0020


	//----- nvinfo : EIATTR_SW_WAR
	.align		4
.L_19:
        /*0074*/ 	.byte	0x04, 0x36
        /*0076*/ 	.short	(.L_21 - .L_20)
.L_20:
        /*0078*/ 	.word	0x00000008
.L_21:


//--------------------- .nv.callgraph             --------------------------
	.section	.nv.callgraph,"",@"SHT_CUDA_CALLGRAPH"
	.align	4
	.sectionentsize	8
	.align		4
        /*0000*/ 	.word	0x00000000
	.align		4
        /*0004*/ 	.word	0xffffffff
	.align		4
        /*0008*/ 	.word	0x00000000
	.align		4
        /*000c*/ 	.word	0xfffffffe
	.align		4
        /*0010*/ 	.word	0x00000000
	.align		4
        /*0014*/ 	.word	0xfffffffd
	.align		4
        /*0018*/ 	.word	0x00000000
	.align		4
        /*001c*/ 	.word	0xfffffffc


//--------------------- .text._Z9SampleAlliPfS_S_ --------------------------
	.section	.text._Z9SampleAlliPfS_S_,"ax",@progbits
	.align	128
        .global         _Z9SampleAlliPfS_S_
        .type           _Z9SampleAlliPfS_S_,@function
        .size           _Z9SampleAlliPfS_S_,(.L_x_1 - _Z9SampleAlliPfS_S_)
        .other          _Z9SampleAlliPfS_S_,@"STO_CUDA_ENTRY STV_DEFAULT"
_Z9SampleAlliPfS_S_:
.text._Z9SampleAlliPfS_S_:
[----:B------:R-:W-:Y:S01]  /*0000*/  LDC R1, c[0x0][0x37c] ;  /* 0x0000df00ff017b82 */ /* 0x000fe20000000800 */
[----:B------:R-:W0:Y:S01]  /*0010*/  S2R R9, SR_TID.X ;  /* 0x0000000000097919 */ /* 0x000e220000002100 */
[----:B------:R-:W0:Y:S01]  /*0020*/  LDCU UR4, c[0x0][0x360] ;  /* 0x00006c00ff0477ac */ /* 0x000e220008000800 */
[----:B------:R-:W0:Y:S01]  /*0030*/  S2R R0, SR_CTAID.X ;  /* 0x0000000000007919 */ /* 0x000e220000002500 */
[----:B------:R-:W1:Y:S01]  /*0040*/  LDCU UR5, c[0x0][0x380] ;  /* 0x00007000ff0577ac */ /* 0x000e620008000800 */
[----:B0-----:R-:W-:-:S05]  /*0050*/  IMAD R9, R0, UR4, R9 ;  /* 0x0000000400097c24 */ /* 0x001fca000f8e0209 */
[----:B-1----:R-:W-:-:S13]  /*0060*/  ISETP.GE.AND P0, PT, R9, UR5, PT ;  /* 0x0000000509007c0c */ /* 0x002fda000bf06270 */
[----:B------:R-:W-:Y:S05]  /*0070*/  @P0 EXIT ;  /* 0x000000000000094d */ /* 0x000fea0003800000 */
[----:B------:R-:W0:Y:S01]  /*0080*/  LDC.64 R4, c[0x0][0x390] ;  /* 0x0000e400ff047b82 */ /* 0x000e220000000a00 */
[----:B------:R-:W1:Y:S07]  /*0090*/  LDCU.64 UR4, c[0x0][0x358] ;  /* 0x00006b00ff0477ac */ /* 0x000e6e0008000a00 */
[----:B------:R-:W2:Y:S08]  /*00a0*/  LDC.64 R2, c[0x0][0x388] ;  /* 0x0000e200ff027b82 */ /* 0x000eb00000000a00 */
[----:B------:R-:W3:Y:S01]  /*00b0*/  LDC.64 R6, c[0x0][0x398] ;  /* 0x0000e600ff067b82 */ /* 0x000ee20000000a00 */
[----:B0-----:R-:W-:-:S06]  /*00c0*/  IMAD.WIDE R4, R9, 0x4, R4 ;  /* 0x0000000409047825 */ /* 0x001fcc00078e0204 */
[----:B-1----:R-:W4:Y:S01]  /*00d0*/  LDG.E.CONSTANT R4, desc[UR4][R4.64] ;  /* 0x0000000404047981 */ /* 0x002f22000c1e9900 */
[----:B--2---:R-:W-:-:S06]  /*00e0*/  IMAD.WIDE R2, R9, 0x4, R2 ;  /* 0x0000000409027825 */ /* 0x004fcc00078e0202 */
[----:B------:R-:W2:Y:S01]  /*00f0*/  LDG.E.CONSTANT R2, desc[UR4][R2.64] ;  /* 0x0000000402027981 */ /* 0x000ea2000c1e9900 */
[----:B---3--:R-:W-:-:S04]  /*0100*/  IMAD.WIDE R6, R9, 0x4, R6 ;  /* 0x0000000409067825 */ /* 0x008fc800078e0206 */
[----:B----4-:R-:W-:-:S04]  /*0110*/  FMUL R11, R4, R4 ;  /* 0x00000004040b7220 */ /* 0x010fc80000400000 */
[----:B--2---:R-:W-:-:S05]  /*0120*/  FFMA R11, R2, R2, R11 ;  /* 0x00000002020b7223 */ /* 0x004fca000000000b */
[----:B------:R-:W-:Y:S01]  /*0130*/  STG.E desc[UR4][R6.64], R11 ;  /* 0x0000000b06007986 */ /* 0x000fe2000c101904 */
[----:B------:R-:W-:Y:S05]  /*0140*/  EXIT ;  /* 0x000000000000794d */ /* 0x000fea0003800000 */
.L_x_0:
[----:B------:R-:W-:-:S00]  /*0150*/  BRA `(.L_x_0) ;  /* 0xfffffffc00fc7947 */ /* 0x000fc0000383ffff */
[----:B------:R-:W-:-:S00]  /*0160*/  NOP ;  /* 0x0000000000007918 */ /* 0x000fc00000000000 */
        /* <DEDUP_REMOVED lines=9> */
.L_x_1:


//--------------------- .nv.shared.reserved.0     --------------------------
	.section	.nv.shared.reserved.0,"aw",@nobits
	.weak		__nv_reservedSMEM_offset_0_alias
	.size		__nv_reservedSMEM_offset_0_alias, 0, 64
	.other		__nv_reservedSMEM_offset_0_alias,@"STO_CUDA_RESERVED_SHARED STV_DEFAULT"
__nv_reservedSMEM_offset_0_alias:
	.zero		0
	.zero		64


//--------------------- .nv.constant0._Z9SampleAlliPfS_S_ --------------------------
	.section	.nv.constant0._Z9SampleAlliPfS_S_,"a",@progbits
	.sectionflags	@""
	.align	4
.nv.constant0._Z9SampleAlliPfS_S_:
	.zero		928


//--------------------- SYMBOLS --------------------------

	.type		.nv.reservedSmem.offset0,@object
	.size		.nv.reservedSmem.offset0,0x4
